//
// Generated by NVIDIA NVVM Compiler
//
// Compiler Build ID: CL-36424714
// Cuda compilation tools, release 13.0, V13.0.88
// Based on NVVM 20.0.0
//

.version 9.0
.target sm_100
.address_size 64

	// .globl	_Z9transposePdS_jj
// _ZZ9transposePdS_jjE4tile has been demoted

.visible .entry _Z9transposePdS_jj(
	.param .u64 .ptr .align 1 _Z9transposePdS_jj_param_0,
	.param .u64 .ptr .align 1 _Z9transposePdS_jj_param_1,
	.param .u32 _Z9transposePdS_jj_param_2,
	.param .u32 _Z9transposePdS_jj_param_3
)
{
	.reg .pred 	%p<7>;
	.reg .b32 	%r<27>;
	.reg .b64 	%rd<9>;
	.reg .b64 	%fd<3>;
	// demoted variable
	.shared .align 8 .b8 _ZZ9transposePdS_jjE4tile[8192];
	ld.param.u64 	%rd1, [_Z9transposePdS_jj_param_0];
	ld.param.u64 	%rd2, [_Z9transposePdS_jj_param_1];
	ld.param.u32 	%r9, [_Z9transposePdS_jj_param_2];
	ld.param.u32 	%r11, [_Z9transposePdS_jj_param_3];
	mov.u32 	%r12, %ctaid.x;
	shl.b32 	%r1, %r12, 5;
	mov.u32 	%r2, %tid.x;
	add.s32 	%r3, %r1, %r2;
	mov.u32 	%r13, %ctaid.y;
	shl.b32 	%r4, %r13, 5;
	mov.u32 	%r5, %tid.y;
	add.s32 	%r14, %r4, %r5;
	setp.ge.u32 	%p1, %r3, %r9;
	setp.ge.u32 	%p2, %r14, %r11;
	or.pred  	%p3, %p1, %p2;
	@%p3 bra 	$L__BB0_2;
	cvta.to.global.u64 	%rd3, %rd1;
	mad.lo.s32 	%r15, %r9, %r14, %r3;
	mul.wide.u32 	%rd4, %r15, 8;
	add.s64 	%rd5, %rd3, %rd4;
	ld.global.f64 	%fd1, [%rd5];
	shl.b32 	%r16, %r5, 8;
	mov.u32 	%r17, _ZZ9transposePdS_jjE4tile;
	add.s32 	%r18, %r17, %r16;
	shl.b32 	%r19, %r2, 3;
	add.s32 	%r20, %r18, %r19;
	st.shared.f64 	[%r20], %fd1;
$L__BB0_2:
	bar.sync 	0;
	add.s32 	%r7, %r4, %r2;
	add.s32 	%r8, %r1, %r5;
	setp.ge.u32 	%p4, %r7, %r11;
	setp.ge.u32 	%p5, %r8, %r9;
	or.pred  	%p6, %p5, %p4;
	@%p6 bra 	$L__BB0_4;
	shl.b32 	%r21, %r2, 8;
	mov.u32 	%r22, _ZZ9transposePdS_jjE4tile;
	add.s32 	%r23, %r22, %r21;
	shl.b32 	%r24, %r5, 3;
	add.s32 	%r25, %r23, %r24;
	ld.shared.f64 	%fd2, [%r25];
	mad.lo.s32 	%r26, %r11, %r8, %r7;
	cvta.to.global.u64 	%rd6, %rd2;
	mul.wide.u32 	%rd7, %r26, 8;
	add.s64 	%rd8, %rd6, %rd7;
	st.global.f64 	[%rd8], %fd2;
$L__BB0_4:
	ret;

}


// ===== COMPILED SASS (sm_100) =====

	.target	sm_100

	.elftype	@"ET_EXEC"


//--------------------- .note.nv.tkinfo           --------------------------
	.section	.note.nv.tkinfo,"",@"SHT_NOTE"
	.sectionflags	@"SHF_NOTE_NV_TKINFO"
	.tkinfo
        /*0018*/ 	.word	0x00000002
        /*0030*/ 	.string	""
        /*0030*/ 	.string	"ptxas"
        /*0030*/ 	.string	"Cuda compilation tools, release 13.0, V13.0.88"
        /*0030*/ 	.string	"Build cuda_13.0.r13.0/compiler.36424714_0"
        /*0030*/ 	.string	"-arch sm_100 -m 64 "



//--------------------- .note.nv.cuinfo           --------------------------
	.section	.note.nv.cuinfo,"",@"SHT_NOTE"
	.sectionflags	@"SHF_NOTE_NV_CUINFO"
        /*0018*/ 	.short	0x0002
        /*001a*/ 	.short	0x0064
        /*001c*/ 	.short	0x0082
	.zero		2


//--------------------- .nv.info                  --------------------------
	.section	.nv.info,"",@"SHT_CUDA_INFO"
	.align	4


	//----- nvinfo : EIATTR_REGCOUNT
	.align		4
        /*0000*/ 	.byte	0x04, 0x2f
        /*0002*/ 	.short	(.L_1 - .L_0)
	.align		4
.L_0:
        /*0004*/ 	.word	index@(_Z9transposePdS_jj)
        /*0008*/ 	.word	0x0000000c


	//----- nvinfo : EIATTR_FRAME_SIZE
	.align		4
.L_1:
        /*000c*/ 	.byte	0x04, 0x11
        /*000e*/ 	.short	(.L_3 - .L_2)
	.align		4
.L_2:
        /*0010*/ 	.word	index@(_Z9transposePdS_jj)
        /*0014*/ 	.word	0x00000000


	//----- nvinfo : EIATTR_MIN_STACK_SIZE
	.align		4
.L_3:
        /*0018*/ 	.byte	0x04, 0x12
        /*001a*/ 	.short	(.L_5 - .L_4)
	.align		4
.L_4:
        /*001c*/ 	.word	index@(_Z9transposePdS_jj)
        /*0020*/ 	.word	0x00000000
.L_5:


//--------------------- .nv.compat                --------------------------
	.section	.nv.compat,"",@"SHT_CUDA_COMPAT_INFO"
	.align	4
        /*0000*/ 	.byte	0x02, 0x09, 0x00, 0x00, 0x02, 0x02, 0x01, 0x00, 0x02, 0x05, 0x05, 0x00, 0x03, 0x07, 0x01, 0x01
        /*0010*/ 	.byte	0x02, 0x03, 0x00, 0x00, 0x02, 0x06, 0x01, 0x00, 0x04, 0x0b, 0x08, 0x00, 0x09, 0x00, 0x00, 0x00
        /*0020*/ 	.byte	0x00, 0x00, 0x00, 0x00


//--------------------- .nv.info._Z9transposePdS_jj --------------------------
	.section	.nv.info._Z9transposePdS_jj,"",@"SHT_CUDA_INFO"
	.sectionflags	@""
	.align	4


	//----- nvinfo : EIATTR_CUDA_API_VERSION
	.align		4
        /*0000*/ 	.byte	0x04, 0x37
        /*0002*/ 	.short	(.L_7 - .L_6)
.L_6:
        /*0004*/ 	.word	0x00000082


	//----- nvinfo : EIATTR_KPARAM_INFO
	.align		4
.L_7:
        /*0008*/ 	.byte	0x04, 0x17
        /*000a*/ 	.short	(.L_9 - .L_8)
.L_8:
        /*000c*/ 	.word	0x00000000
        /*0010*/ 	.short	0x0003
        /*0012*/ 	.short	0x0014
        /*0014*/ 	.byte	0x00, 0xf0, 0x11, 0x00


	//----- nvinfo : EIATTR_KPARAM_INFO
	.align		4
.L_9:
        /*0018*/ 	.byte	0x04, 0x17
        /*001a*/ 	.short	(.L_11 - .L_10)
.L_10:
        /*001c*/ 	.word	0x00000000
        /*0020*/ 	.short	0x0002
        /*0022*/ 	.short	0x0010
        /*0024*/ 	.byte	0x00, 0xf0, 0x11, 0x00


	//----- nvinfo : EIATTR_KPARAM_INFO
	.align		4
.L_11:
        /*0028*/ 	.byte	0x04, 0x17
        /*002a*/ 	.short	(.L_13 - .L_12)
.L_12:
        /*002c*/ 	.word	0x00000000
        /*0030*/ 	.short	0x0001
        /*0032*/ 	.short	0x0008
        /*0034*/ 	.byte	0x00, 0xf5, 0x21, 0x00


	//----- nvinfo : EIATTR_KPARAM_INFO
	.align		4
.L_13:
        /*0038*/ 	.byte	0x04, 0x17
        /*003a*/ 	.short	(.L_15 - .L_14)
.L_14:
        /*003c*/ 	.word	0x00000000
        /*0040*/ 	.short	0x0000
        /*0042*/ 	.short	0x0000
        /*0044*/ 	.byte	0x00, 0xf5, 0x21, 0x00


	//----- nvinfo : EIATTR_SPARSE_MMA_MASK
	.align		4
.L_15:
        /*0048*/ 	.byte	0x03, 0x50
        /*004a*/ 	.short	0x0000


	//----- nvinfo : EIATTR_MAXREG_COUNT
	.align		4
        /*004c*/ 	.byte	0x03, 0x1b
        /*004e*/ 	.short	0x00ff


	//----- nvinfo : EIATTR_NUM_BARRIERS
	.align		4
        /*0050*/ 	.byte	0x02, 0x4c
        /*0052*/ 	.byte	0x01
	.zero		1


	//----- nvinfo : EIATTR_MERCURY_ISA_VERSION
	.align		4
        /*0054*/ 	.byte	0x03, 0x5f
        /*0056*/ 	.short	0x0101


	//----- nvinfo : EIATTR_VRC_CTA_INIT_COUNT
	.align		4
        /*0058*/ 	.byte	0x02, 0x4a
	.zero		1
	.zero		1


	//----- nvinfo : EIATTR_EXIT_INSTR_OFFSETS
	.align		4
        /*005c*/ 	.byte	0x04, 0x1c
        /*005e*/ 	.short	(.L_17 - .L_16)


	//   ....[0]....
.L_16:
        /*0060*/ 	.word	0x000001a0


	//   ....[1]....
        /*0064*/ 	.word	0x00000250


	//----- nvinfo : EIATTR_CBANK_PARAM_SIZE
	.align		4
.L_17:
        /*0068*/ 	.byte	0x03, 0x19
        /*006a*/ 	.short	0x0018


	//----- nvinfo : EIATTR_PARAM_CBANK
	.align		4
        /*006c*/ 	.byte	0x04, 0x0a
        /*006e*/ 	.short	(.L_19 - .L_18)
	.align		4
.L_18:
        /*0070*/ 	.word	index@(.nv.constant0._Z9transposePdS_jj)
        /*0074*/ 	.short	0x0380
        /*0076*/ 	.short	0x0018


	//----- nvinfo : EIATTR_SW_WAR
	.align		4
.L_19:
        /*0078*/ 	.byte	0x04, 0x36
        /*007a*/ 	.short	(.L_21 - .L_20)
.L_20:
        /*007c*/ 	.word	0x00000008
.L_21:


//--------------------- .nv.callgraph             --------------------------
	.section	.nv.callgraph,"",@"SHT_CUDA_CALLGRAPH"
	.align	4
	.sectionentsize	8
	.align		4
        /*0000*/ 	.word	0x00000000
	.align		4
        /*0004*/ 	.word	0xffffffff
	.align		4
        /*0008*/ 	.word	0x00000000
	.align		4
        /*000c*/ 	.word	0xfffffffe
	.align		4
        /*0010*/ 	.word	0x00000000
	.align		4
        /*0014*/ 	.word	0xfffffffd
	.align		4
        /*0018*/ 	.word	0x00000000
	.align		4
        /*001c*/ 	.word	0xfffffffc


//--------------------- .text._Z9transposePdS_jj  --------------------------
	.section	.text._Z9transposePdS_jj,"ax",@progbits
	.align	128
        .global         _Z9transposePdS_jj
        .type           _Z9transposePdS_jj,@function
        .size           _Z9transposePdS_jj,(.L_x_1 - _Z9transposePdS_jj)
        .other          _Z9transposePdS_jj,@"STO_CUDA_ENTRY STV_DEFAULT"
_Z9transposePdS_jj:
.text._Z9transposePdS_jj:
[----:B------:R-:W-:Y:S01]  /*0000*/  LDC R1, c[0x0][0x37c] ;  /* 0x0000df00ff017b82 */ /* 0x000fe20000000800 */
[----:B------:R-:W0:Y:S01]  /*0010*/  S2R R8, SR_TID.Y ;  /* 0x0000000000087919 */ /* 0x000e220000002200 */
[----:B------:R-:W1:Y:S01]  /*0020*/  LDCU.64 UR8, c[0x0][0x390] ;  /* 0x00007200ff0877ac */ /* 0x000e620008000a00 */
[----:B------:R-:W0:Y:S01]  /*0030*/  S2R R9, SR_CTAID.Y ;  /* 0x0000000000097919 */ /* 0x000e220000002600 */
[----:B------:R-:W2:Y:S01]  /*0040*/  LDCU.64 UR6, c[0x0][0x358] ;  /* 0x00006b00ff0677ac */ /* 0x000ea20008000a00 */
[----:B------:R-:W3:Y:S01]  /*0050*/  S2R R7, SR_CTAID.X ;  /* 0x0000000000077919 */ /* 0x000ee20000002500 */
[----:B------:R-:W3:Y:S01]  /*0060*/  S2R R4, SR_TID.X ;  /* 0x0000000000047919 */ /* 0x000ee20000002100 */
[----:B0-----:R-:W-:-:S05]  /*0070*/  IMAD R5, R9, 0x20, R8 ;  /* 0x0000002009057824 */ /* 0x001fca00078e0208 */
[----:B-1----:R-:W-:Y:S01]  /*0080*/  ISETP.GE.U32.AND P0, PT, R5, UR9, PT ;  /* 0x0000000905007c0c */ /* 0x002fe2000bf06070 */
[----:B---3--:R-:W-:-:S05]  /*0090*/  IMAD R0, R7, 0x20, R4 ;  /* 0x0000002007007824 */ /* 0x008fca00078e0204 */
[----:B------:R-:W-:-:S13]  /*00a0*/  ISETP.GE.U32.OR P0, PT, R0, UR8, P0 ;  /* 0x0000000800007c0c */ /* 0x000fda0008706470 */
[----:B------:R-:W0:Y:S01]  /*00b0*/  @!P0 LDC.64 R2, c[0x0][0x380] ;  /* 0x0000e000ff028b82 */ /* 0x000e220000000a00 */
[----:B------:R-:W-:-:S04]  /*00c0*/  @!P0 IMAD R5, R5, UR8, R0 ;  /* 0x0000000805058c24 */ /* 0x000fc8000f8e0200 */
[----:B0-----:R-:W-:-:S06]  /*00d0*/  @!P0 IMAD.WIDE.U32 R2, R5, 0x8, R2 ;  /* 0x0000000805028825 */ /* 0x001fcc00078e0002 */
[----:B--2---:R-:W2:Y:S01]  /*00e0*/  @!P0 LDG.E.64 R2, desc[UR6][R2.64] ;  /* 0x0000000602028981 */ /* 0x004ea2000c1e1b00 */
[----:B------:R-:W-:Y:S01]  /*00f0*/  @!P0 MOV R0, 0x400 ;  /* 0x0000040000008802 */ /* 0x000fe20000000f00 */
[----:B------:R-:W-:Y:S01]  /*0100*/  IMAD R7, R7, 0x20, R8 ;  /* 0x0000002007077824 */ /* 0x000fe200078e0208 */
[----:B------:R-:W-:Y:S01]  /*0110*/  LEA R6, R9, R4, 0x5 ;  /* 0x0000000409067211 */ /* 0x000fe200078e28ff */
[----:B------:R-:W0:Y:S03]  /*0120*/  @!P0 S2R R5, SR_CgaCtaId ;  /* 0x0000000000058919 */ /* 0x000e260000008800 */
[----:B------:R-:W-:-:S04]  /*0130*/  ISETP.GE.U32.AND P1, PT, R6, UR9, PT ;  /* 0x0000000906007c0c */ /* 0x000fc8000bf26070 */
[----:B------:R-:W-:Y:S02]  /*0140*/  ISETP.GE.U32.OR P1, PT, R7, UR8, P1 ;  /* 0x0000000807007c0c */ /* 0x000fe40008f26470 */
[----:B0-----:R-:W-:-:S04]  /*0150*/  @!P0 LEA R0, R5, R0, 0x18 ;  /* 0x0000000005008211 */ /* 0x001fc800078ec0ff */
[----:B------:R-:W-:-:S05]  /*0160*/  @!P0 LEA R0, R8, R0, 0x8 ;  /* 0x0000000008008211 */ /* 0x000fca00078e40ff */
[----:B------:R-:W-:-:S05]  /*0170*/  @!P0 IMAD R5, R4, 0x8, R0 ;  /* 0x0000000804058824 */ /* 0x000fca00078e0200 */
[----:B--2---:R0:W-:Y:S01]  /*0180*/  @!P0 STS.64 [R5], R2 ;  /* 0x0000000205008388 */ /* 0x0041e20000000a00 */
[----:B------:R-:W-:Y:S06]  /*0190*/  BAR.SYNC.DEFER_BLOCKING 0x0 ;  /* 0x0000000000007b1d */ /* 0x000fec0000010000 */
[----:B------:R-:W-:Y:S05]  /*01a0*/  @P1 EXIT ;  /* 0x000000000000194d */ /* 0x000fea0003800000 */
[----:B------:R-:W1:Y:S01]  /*01b0*/  S2UR UR5, SR_CgaCtaId ;  /* 0x00000000000579c3 */ /* 0x000e620000008800 */
[----:B------:R-:W-:Y:S01]  /*01c0*/  UMOV UR4, 0x400 ;  /* 0x0000040000047882 */ /* 0x000fe20000000000 */
[----:B------:R-:W-:Y:S01]  /*01d0*/  IMAD R7, R7, UR9, R6 ;  /* 0x0000000907077c24 */ /* 0x000fe2000f8e0206 */
[----:B-1----:R-:W-:-:S06]  /*01e0*/  ULEA UR4, UR5, UR4, 0x18 ;  /* 0x0000000405047291 */ /* 0x002fcc000f8ec0ff */
[----:B------:R-:W-:Y:S02]  /*01f0*/  LEA R0, R4, UR4, 0x8 ;  /* 0x0000000404007c11 */ /* 0x000fe4000f8e40ff */
[----:B0-----:R-:W0:Y:S02]  /*0200*/  LDC.64 R4, c[0x0][0x388] ;  /* 0x0000e200ff047b82 */ /* 0x001e240000000a00 */
[----:B------:R-:W-:-:S05]  /*0210*/  LEA R0, R8, R0, 0x3 ;  /* 0x0000000008007211 */ /* 0x000fca00078e18ff */
[----:B------:R-:W1:Y:S01]  /*0220*/  LDS.64 R2, [R0] ;  /* 0x0000000000027984 */ /* 0x000e620000000a00 */
[----:B0-----:R-:W-:-:S05]  /*0230*/  IMAD.WIDE.U32 R4, R7, 0x8, R4 ;  /* 0x0000000807047825 */ /* 0x001fca00078e0004 */
[----:B-1----:R-:W-:Y:S01]  /*0240*/  STG.E.64 desc[UR6][R4.64], R2 ;  /* 0x0000000204007986 */ /* 0x002fe2000c101b06 */
[----:B------:R-:W-:Y:S05]  /*0250*/  EXIT ;  /* 0x000000000000794d */ /* 0x000fea0003800000 */
.L_x_0:
[----:B------:R-:W-:-:S00]  /*0260*/  BRA `(.L_x_0) ;  /* 0xfffffffc00fc7947 */ /* 0x000fc0000383ffff */
[----:B------:R-:W-:-:S00]  /*0270*/  NOP ;  /* 0x0000000000007918 */ /* 0x000fc00000000000 */
        /* <DEDUP_REMOVED lines=8> */
.L_x_1:


//--------------------- .nv.shared._Z9transposePdS_jj --------------------------
	.section	.nv.shared._Z9transposePdS_jj,"aw",@nobits
	.sectionflags	@""
	.align	8
.nv.shared._Z9transposePdS_jj:
	.zero		9216


//--------------------- .nv.shared.reserved.0     --------------------------
	.section	.nv.shared.reserved.0,"aw",@nobits
	.weak		__nv_reservedSMEM_offset_0_alias
	.size		__nv_reservedSMEM_offset_0_alias, 0, 64
	.other		__nv_reservedSMEM_offset_0_alias,@"STO_CUDA_RESERVED_SHARED STV_DEFAULT"
__nv_reservedSMEM_offset_0_alias:
	.zero		0
	.zero		64


//--------------------- .nv.constant0._Z9transposePdS_jj --------------------------
	.section	.nv.constant0._Z9transposePdS_jj,"a",@progbits
	.sectionflags	@""
	.align	4
.nv.constant0._Z9transposePdS_jj:
	.zero		920


//--------------------- SYMBOLS --------------------------

	.type		.nv.reservedSmem.offset0,@object
	.size		.nv.reservedSmem.offset0,0x4
	.type		.nv.reservedSmem.cap,@object
	.size		.nv.reservedSmem.cap,0x4
